//
// Generated by NVIDIA NVVM Compiler
//
// Compiler Build ID: CL-36424714
// Cuda compilation tools, release 13.0, V13.0.88
// Based on NVVM 20.0.0
//

.version 9.0
.target sm_100
.address_size 64

	// .globl	_Z3addPiS_S_i

.visible .entry _Z3addPiS_S_i(
	.param .u64 .ptr .align 1 _Z3addPiS_S_i_param_0,
	.param .u64 .ptr .align 1 _Z3addPiS_S_i_param_1,
	.param .u64 .ptr .align 1 _Z3addPiS_S_i_param_2,
	.param .u32 _Z3addPiS_S_i_param_3
)
{
	.reg .pred 	%p<2>;
	.reg .b32 	%r<9>;
	.reg .b64 	%rd<11>;

	ld.param.u64 	%rd1, [_Z3addPiS_S_i_param_0];
	ld.param.u64 	%rd2, [_Z3addPiS_S_i_param_1];
	ld.param.u64 	%rd3, [_Z3addPiS_S_i_param_2];
	ld.param.u32 	%r2, [_Z3addPiS_S_i_param_3];
	mov.u32 	%r3, %ctaid.x;
	mov.u32 	%r4, %ntid.x;
	mov.u32 	%r5, %tid.x;
	mad.lo.s32 	%r1, %r3, %r4, %r5;
	setp.ge.s32 	%p1, %r1, %r2;
	@%p1 bra 	$L__BB0_2;
	cvta.to.global.u64 	%rd4, %rd1;
	cvta.to.global.u64 	%rd5, %rd2;
	cvta.to.global.u64 	%rd6, %rd3;
	mul.wide.s32 	%rd7, %r1, 4;
	add.s64 	%rd8, %rd4, %rd7;
	ld.global.u32 	%r6, [%rd8];
	add.s64 	%rd9, %rd5, %rd7;
	ld.global.u32 	%r7, [%rd9];
	add.s32 	%r8, %r7, %r6;
	add.s64 	%rd10, %rd6, %rd7;
	st.global.u32 	[%rd10], %r8;
$L__BB0_2:
	ret;

}
	// .globl	_Z8subtractPiS_S_i
.visible .entry _Z8subtractPiS_S_i(
	.param .u64 .ptr .align 1 _Z8subtractPiS_S_i_param_0,
	.param .u64 .ptr .align 1 _Z8subtractPiS_S_i_param_1,
	.param .u64 .ptr .align 1 _Z8subtractPiS_S_i_param_2,
	.param .u32 _Z8subtractPiS_S_i_param_3
)
{
	.reg .pred 	%p<2>;
	.reg .b32 	%r<9>;
	.reg .b64 	%rd<11>;

	ld.param.u64 	%rd1, [_Z8subtractPiS_S_i_param_0];
	ld.param.u64 	%rd2, [_Z8subtractPiS_S_i_param_1];
	ld.param.u64 	%rd3, [_Z8subtractPiS_S_i_param_2];
	ld.param.u32 	%r2, [_Z8subtractPiS_S_i_param_3];
	mov.u32 	%r3, %ctaid.x;
	mov.u32 	%r4, %ntid.x;
	mov.u32 	%r5, %tid.x;
	mad.lo.s32 	%r1, %r3, %r4, %r5;
	setp.ge.s32 	%p1, %r1, %r2;
	@%p1 bra 	$L__BB1_2;
	cvta.to.global.u64 	%rd4, %rd1;
	cvta.to.global.u64 	%rd5, %rd2;
	cvta.to.global.u64 	%rd6, %rd3;
	mul.wide.s32 	%rd7, %r1, 4;
	add.s64 	%rd8, %rd4, %rd7;
	ld.global.u32 	%r6, [%rd8];
	add.s64 	%rd9, %rd5, %rd7;
	ld.global.u32 	%r7, [%rd9];
	sub.s32 	%r8, %r6, %r7;
	add.s64 	%rd10, %rd6, %rd7;
	st.global.u32 	[%rd10], %r8;
$L__BB1_2:
	ret;

}
	// .globl	_Z4multPiS_S_i
.visible .entry _Z4multPiS_S_i(
	.param .u64 .ptr .align 1 _Z4multPiS_S_i_param_0,
	.param .u64 .ptr .align 1 _Z4multPiS_S_i_param_1,
	.param .u64 .ptr .align 1 _Z4multPiS_S_i_param_2,
	.param .u32 _Z4multPiS_S_i_param_3
)
{
	.reg .pred 	%p<2>;
	.reg .b32 	%r<9>;
	.reg .b64 	%rd<11>;

	ld.param.u64 	%rd1, [_Z4multPiS_S_i_param_0];
	ld.param.u64 	%rd2, [_Z4multPiS_S_i_param_1];
	ld.param.u64 	%rd3, [_Z4multPiS_S_i_param_2];
	ld.param.u32 	%r2, [_Z4multPiS_S_i_param_3];
	mov.u32 	%r3, %ctaid.x;
	mov.u32 	%r4, %ntid.x;
	mov.u32 	%r5, %tid.x;
	mad.lo.s32 	%r1, %r3, %r4, %r5;
	setp.ge.s32 	%p1, %r1, %r2;
	@%p1 bra 	$L__BB2_2;
	cvta.to.global.u64 	%rd4, %rd1;
	cvta.to.global.u64 	%rd5, %rd2;
	cvta.to.global.u64 	%rd6, %rd3;
	mul.wide.s32 	%rd7, %r1, 4;
	add.s64 	%rd8, %rd4, %rd7;
	ld.global.u32 	%r6, [%rd8];
	add.s64 	%rd9, %rd5, %rd7;
	ld.global.u32 	%r7, [%rd9];
	mul.lo.s32 	%r8, %r7, %r6;
	add.s64 	%rd10, %rd6, %rd7;
	st.global.u32 	[%rd10], %r8;
$L__BB2_2:
	ret;

}
	// .globl	_Z3modPiS_S_i
.visible .entry _Z3modPiS_S_i(
	.param .u64 .ptr .align 1 _Z3modPiS_S_i_param_0,
	.param .u64 .ptr .align 1 _Z3modPiS_S_i_param_1,
	.param .u64 .ptr .align 1 _Z3modPiS_S_i_param_2,
	.param .u32 _Z3modPiS_S_i_param_3
)
{
	.reg .pred 	%p<2>;
	.reg .b32 	%r<9>;
	.reg .b64 	%rd<11>;

	ld.param.u64 	%rd1, [_Z3modPiS_S_i_param_0];
	ld.param.u64 	%rd2, [_Z3modPiS_S_i_param_1];
	ld.param.u64 	%rd3, [_Z3modPiS_S_i_param_2];
	ld.param.u32 	%r2, [_Z3modPiS_S_i_param_3];
	mov.u32 	%r3, %ctaid.x;
	mov.u32 	%r4, %ntid.x;
	mov.u32 	%r5, %tid.x;
	mad.lo.s32 	%r1, %r3, %r4, %r5;
	setp.ge.s32 	%p1, %r1, %r2;
	@%p1 bra 	$L__BB3_2;
	cvta.to.global.u64 	%rd4, %rd1;
	cvta.to.global.u64 	%rd5, %rd2;
	cvta.to.global.u64 	%rd6, %rd3;
	mul.wide.s32 	%rd7, %r1, 4;
	add.s64 	%rd8, %rd4, %rd7;
	ld.global.u32 	%r6, [%rd8];
	add.s64 	%rd9, %rd5, %rd7;
	ld.global.u32 	%r7, [%rd9];
	rem.s32 	%r8, %r6, %r7;
	add.s64 	%rd10, %rd6, %rd7;
	st.global.u32 	[%rd10], %r8;
$L__BB3_2:
	ret;

}
	// .globl	_Z6caeserPci
.visible .entry _Z6caeserPci(
	.param .u64 .ptr .align 1 _Z6caeserPci_param_0,
	.param .u32 _Z6caeserPci_param_1
)
{
	.reg .pred 	%p<7>;
	.reg .b16 	%rs<20>;
	.reg .b32 	%r<6>;
	.reg .b64 	%rd<5>;

	ld.param.u64 	%rd2, [_Z6caeserPci_param_0];
	ld.param.u32 	%r1, [_Z6caeserPci_param_1];
	cvta.to.global.u64 	%rd3, %rd2;
	mov.u32 	%r2, %ctaid.x;
	mov.u32 	%r3, %ntid.x;
	mov.u32 	%r4, %tid.x;
	mad.lo.s32 	%r5, %r2, %r3, %r4;
	cvt.s64.s32 	%rd4, %r5;
	add.s64 	%rd1, %rd3, %rd4;
	ld.global.u8 	%rs1, [%rd1];
	add.s16 	%rs4, %rs1, -97;
	and.b16  	%rs5, %rs4, 255;
	setp.gt.u16 	%p1, %rs5, 25;
	@%p1 bra 	$L__BB4_3;
	cvt.u16.u32 	%rs14, %r1;
	add.s16 	%rs15, %rs1, %rs14;
	cvt.s16.s8 	%rs16, %rs15;
	setp.gt.s16 	%p5, %rs16, 122;
	add.s16 	%rs17, %rs15, -26;
	selp.b16 	%rs18, %rs17, %rs15, %p5;
	cvt.s16.s8 	%rs2, %rs18;
	st.global.u8 	[%rd1], %rs18;
	setp.gt.s16 	%p6, %rs2, 96;
	@%p6 bra 	$L__BB4_6;
	add.s16 	%rs19, %rs2, 26;
	st.global.u8 	[%rd1], %rs19;
	bra.uni 	$L__BB4_6;
$L__BB4_3:
	add.s16 	%rs6, %rs1, -65;
	and.b16  	%rs7, %rs6, 255;
	setp.gt.u16 	%p2, %rs7, 25;
	@%p2 bra 	$L__BB4_6;
	cvt.u16.u32 	%rs8, %r1;
	add.s16 	%rs9, %rs1, %rs8;
	cvt.s16.s8 	%rs10, %rs9;
	setp.gt.s16 	%p3, %rs10, 90;
	add.s16 	%rs11, %rs9, -26;
	selp.b16 	%rs12, %rs11, %rs9, %p3;
	cvt.s16.s8 	%rs3, %rs12;
	st.global.u8 	[%rd1], %rs12;
	setp.gt.s16 	%p4, %rs3, 64;
	@%p4 bra 	$L__BB4_6;
	add.s16 	%rs13, %rs3, 26;
	st.global.u8 	[%rd1], %rs13;
$L__BB4_6:
	ret;

}


// ===== COMPILED SASS (sm_100) =====

	.target	sm_100

	.elftype	@"ET_EXEC"


//--------------------- .note.nv.tkinfo           --------------------------
	.section	.note.nv.tkinfo,"",@"SHT_NOTE"
	.sectionflags	@"SHF_NOTE_NV_TKINFO"
	.tkinfo
        /*0018*/ 	.word	0x00000002
        /*0030*/ 	.string	""
        /*0030*/ 	.string	"ptxas"
        /*0030*/ 	.string	"Cuda compilation tools, release 13.0, V13.0.88"
        /*0030*/ 	.string	"Build cuda_13.0.r13.0/compiler.36424714_0"
        /*0030*/ 	.string	"-arch sm_100 -m 64 "



//--------------------- .note.nv.cuinfo           --------------------------
	.section	.note.nv.cuinfo,"",@"SHT_NOTE"
	.sectionflags	@"SHF_NOTE_NV_CUINFO"
        /*0018*/ 	.short	0x0002
        /*001a*/ 	.short	0x0064
        /*001c*/ 	.short	0x0082
	.zero		2


//--------------------- .nv.info                  --------------------------
	.section	.nv.info,"",@"SHT_CUDA_INFO"
	.align	4


	//----- nvinfo : EIATTR_REGCOUNT
	.align		4
        /*0000*/ 	.byte	0x04, 0x2f
        /*0002*/ 	.short	(.L_1 - .L_0)
	.align		4
.L_0:
        /*0004*/ 	.word	index@(_Z3addPiS_S_i)
        /*0008*/ 	.word	0x0000000c


	//----- nvinfo : EIATTR_FRAME_SIZE
	.align		4
.L_1:
        /*000c*/ 	.byte	0x04, 0x11
        /*000e*/ 	.short	(.L_3 - .L_2)
	.align		4
.L_2:
        /*0010*/ 	.word	index@(_Z3addPiS_S_i)
        /*0014*/ 	.word	0x00000000


	//----- nvinfo : EIATTR_REGCOUNT
	.align		4
.L_3:
        /*0018*/ 	.byte	0x04, 0x2f
        /*001a*/ 	.short	(.L_5 - .L_4)
	.align		4
.L_4:
        /*001c*/ 	.word	index@(_Z8subtractPiS_S_i)
        /*0020*/ 	.word	0x0000000c


	//----- nvinfo : EIATTR_FRAME_SIZE
	.align		4
.L_5:
        /*0024*/ 	.byte	0x04, 0x11
        /*0026*/ 	.short	(.L_7 - .L_6)
	.align		4
.L_6:
        /*0028*/ 	.word	index@(_Z8subtractPiS_S_i)
        /*002c*/ 	.word	0x00000000


	//----- nvinfo : EIATTR_REGCOUNT
	.align		4
.L_7:
        /*0030*/ 	.byte	0x04, 0x2f
        /*0032*/ 	.short	(.L_9 - .L_8)
	.align		4
.L_8:
        /*0034*/ 	.word	index@(_Z4multPiS_S_i)
        /*0038*/ 	.word	0x0000000c


	//----- nvinfo : EIATTR_FRAME_SIZE
	.align		4
.L_9:
        /*003c*/ 	.byte	0x04, 0x11
        /*003e*/ 	.short	(.L_11 - .L_10)
	.align		4
.L_10:
        /*0040*/ 	.word	index@(_Z4multPiS_S_i)
        /*0044*/ 	.word	0x00000000


	//----- nvinfo : EIATTR_REGCOUNT
	.align		4
.L_11:
        /*0048*/ 	.byte	0x04, 0x2f
        /*004a*/ 	.short	(.L_13 - .L_12)
	.align		4
.L_12:
        /*004c*/ 	.word	index@(_Z3modPiS_S_i)
        /*0050*/ 	.word	0x0000000d


	//----- nvinfo : EIATTR_FRAME_SIZE
	.align		4
.L_13:
        /*0054*/ 	.byte	0x04, 0x11
        /*0056*/ 	.short	(.L_15 - .L_14)
	.align		4
.L_14:
        /*0058*/ 	.word	index@(_Z3modPiS_S_i)
        /*005c*/ 	.word	0x00000000


	//----- nvinfo : EIATTR_REGCOUNT
	.align		4
.L_15:
        /*0060*/ 	.byte	0x04, 0x2f
        /*0062*/ 	.short	(.L_17 - .L_16)
	.align		4
.L_16:
        /*0064*/ 	.word	index@(_Z6caeserPci)
        /*0068*/ 	.word	0x00000008


	//----- nvinfo : EIATTR_FRAME_SIZE
	.align		4
.L_17:
        /*006c*/ 	.byte	0x04, 0x11
        /*006e*/ 	.short	(.L_19 - .L_18)
	.align		4
.L_18:
        /*0070*/ 	.word	index@(_Z6caeserPci)
        /*0074*/ 	.word	0x00000000


	//----- nvinfo : EIATTR_MIN_STACK_SIZE
	.align		4
.L_19:
        /*0078*/ 	.byte	0x04, 0x12
        /*007a*/ 	.short	(.L_21 - .L_20)
	.align		4
.L_20:
        /*007c*/ 	.word	index@(_Z6caeserPci)
        /*0080*/ 	.word	0x00000000


	//----- nvinfo : EIATTR_MIN_STACK_SIZE
	.align		4
.L_21:
        /*0084*/ 	.byte	0x04, 0x12
        /*0086*/ 	.short	(.L_23 - .L_22)
	.align		4
.L_22:
        /*0088*/ 	.word	index@(_Z3modPiS_S_i)
        /*008c*/ 	.word	0x00000000


	//----- nvinfo : EIATTR_MIN_STACK_SIZE
	.align		4
.L_23:
        /*0090*/ 	.byte	0x04, 0x12
        /*0092*/ 	.short	(.L_25 - .L_24)
	.align		4
.L_24:
        /*0094*/ 	.word	index@(_Z4multPiS_S_i)
        /*0098*/ 	.word	0x00000000


	//----- nvinfo : EIATTR_MIN_STACK_SIZE
	.align		4
.L_25:
        /*009c*/ 	.byte	0x04, 0x12
        /*009e*/ 	.short	(.L_27 - .L_26)
	.align		4
.L_26:
        /*00a0*/ 	.word	index@(_Z8subtractPiS_S_i)
        /*00a4*/ 	.word	0x00000000


	//----- nvinfo : EIATTR_MIN_STACK_SIZE
	.align		4
.L_27:
        /*00a8*/ 	.byte	0x04, 0x12
        /*00aa*/ 	.short	(.L_29 - .L_28)
	.align		4
.L_28:
        /*00ac*/ 	.word	index@(_Z3addPiS_S_i)
        /*00b0*/ 	.word	0x00000000
.L_29:


//--------------------- .nv.compat                --------------------------
	.section	.nv.compat,"",@"SHT_CUDA_COMPAT_INFO"
	.align	4
        /*0000*/ 	.byte	0x02, 0x09, 0x00, 0x00, 0x02, 0x02, 0x01, 0x00, 0x02, 0x05, 0x05, 0x00, 0x03, 0x07, 0x01, 0x01
        /*0010*/ 	.byte	0x02, 0x03, 0x00, 0x00, 0x02, 0x06, 0x01, 0x00, 0x04, 0x0b, 0x08, 0x00, 0x09, 0x00, 0x00, 0x00
        /*0020*/ 	.byte	0x00, 0x00, 0x00, 0x00


//--------------------- .nv.info._Z6caeserPci     --------------------------
	.section	.nv.info._Z6caeserPci,"",@"SHT_CUDA_INFO"
	.sectionflags	@""
	.align	4


	//----- nvinfo : EIATTR_CUDA_API_VERSION
	.align		4
        /*0000*/ 	.byte	0x04, 0x37
        /*0002*/ 	.short	(.L_31 - .L_30)
.L_30:
        /*0004*/ 	.word	0x00000082


	//----- nvinfo : EIATTR_KPARAM_INFO
	.align		4
.L_31:
        /*0008*/ 	.byte	0x04, 0x17
        /*000a*/ 	.short	(.L_33 - .L_32)
.L_32:
        /*000c*/ 	.word	0x00000000
        /*0010*/ 	.short	0x0001
        /*0012*/ 	.short	0x0008
        /*0014*/ 	.byte	0x00, 0xf0, 0x11, 0x00


	//----- nvinfo : EIATTR_KPARAM_INFO
	.align		4
.L_33:
        /*0018*/ 	.byte	0x04, 0x17
        /*001a*/ 	.short	(.L_35 - .L_34)
.L_34:
        /*001c*/ 	.word	0x00000000
        /*0020*/ 	.short	0x0000
        /*0022*/ 	.short	0x0000
        /*0024*/ 	.byte	0x00, 0xf5, 0x21, 0x00


	//----- nvinfo : EIATTR_SPARSE_MMA_MASK
	.align		4
.L_35:
        /*0028*/ 	.byte	0x03, 0x50
        /*002a*/ 	.short	0x0000


	//----- nvinfo : EIATTR_MAXREG_COUNT
	.align		4
        /*002c*/ 	.byte	0x03, 0x1b
        /*002e*/ 	.short	0x00ff


	//----- nvinfo : EIATTR_MERCURY_ISA_VERSION
	.align		4
        /*0030*/ 	.byte	0x03, 0x5f
        /*0032*/ 	.short	0x0101


	//----- nvinfo : EIATTR_VRC_CTA_INIT_COUNT
	.align		4
        /*0034*/ 	.byte	0x02, 0x4a
	.zero		1
	.zero		1


	//----- nvinfo : EIATTR_EXIT_INSTR_OFFSETS
	.align		4
        /*0038*/ 	.byte	0x04, 0x1c
        /*003a*/ 	.short	(.L_37 - .L_36)


	//   ....[0]....
.L_36:
        /*003c*/ 	.word	0x00000160


	//   ....[1]....
        /*0040*/ 	.word	0x000001b0


	//   ....[2]....
        /*0044*/ 	.word	0x000001f0


	//   ....[3]....
        /*0048*/ 	.word	0x00000280


	//   ....[4]....
        /*004c*/ 	.word	0x000002d0


	//----- nvinfo : EIATTR_CRS_STACK_SIZE
	.align		4
.L_37:
        /*0050*/ 	.byte	0x04, 0x1e
        /*0052*/ 	.short	(.L_39 - .L_38)
.L_38:
        /*0054*/ 	.word	0x00000000


	//----- nvinfo : EIATTR_CBANK_PARAM_SIZE
	.align		4
.L_39:
        /*0058*/ 	.byte	0x03, 0x19
        /*005a*/ 	.short	0x000c


	//----- nvinfo : EIATTR_PARAM_CBANK
	.align		4
        /*005c*/ 	.byte	0x04, 0x0a
        /*005e*/ 	.short	(.L_41 - .L_40)
	.align		4
.L_40:
        /*0060*/ 	.word	index@(.nv.constant0._Z6caeserPci)
        /*0064*/ 	.short	0x0380
        /*0066*/ 	.short	0x000c


	//----- nvinfo : EIATTR_SW_WAR
	.align		4
.L_41:
        /*0068*/ 	.byte	0x04, 0x36
        /*006a*/ 	.short	(.L_43 - .L_42)
.L_42:
        /*006c*/ 	.word	0x00000008
.L_43:


//--------------------- .nv.info._Z3modPiS_S_i    --------------------------
	.section	.nv.info._Z3modPiS_S_i,"",@"SHT_CUDA_INFO"
	.sectionflags	@""
	.align	4


	//----- nvinfo : EIATTR_CUDA_API_VERSION
	.align		4
        /*0000*/ 	.byte	0x04, 0x37
        /*0002*/ 	.short	(.L_45 - .L_44)
.L_44:
        /*0004*/ 	.word	0x00000082


	//----- nvinfo : EIATTR_KPARAM_INFO
	.align		4
.L_45:
        /*0008*/ 	.byte	0x04, 0x17
        /*000a*/ 	.short	(.L_47 - .L_46)
.L_46:
        /*000c*/ 	.word	0x00000000
        /*0010*/ 	.short	0x0003
        /*0012*/ 	.short	0x0018
        /*0014*/ 	.byte	0x00, 0xf0, 0x11, 0x00


	//----- nvinfo : EIATTR_KPARAM_INFO
	.align		4
.L_47:
        /*0018*/ 	.byte	0x04, 0x17
        /*001a*/ 	.short	(.L_49 - .L_48)
.L_48:
        /*001c*/ 	.word	0x00000000
        /*0020*/ 	.short	0x0002
        /*0022*/ 	.short	0x0010
        /*0024*/ 	.byte	0x00, 0xf5, 0x21, 0x00


	//----- nvinfo : EIATTR_KPARAM_INFO
	.align		4
.L_49:
        /*0028*/ 	.byte	0x04, 0x17
        /*002a*/ 	.short	(.L_51 - .L_50)
.L_50:
        /*002c*/ 	.word	0x00000000
        /*0030*/ 	.short	0x0001
        /*0032*/ 	.short	0x0008
        /*0034*/ 	.byte	0x00, 0xf5, 0x21, 0x00


	//----- nvinfo : EIATTR_KPARAM_INFO
	.align		4
.L_51:
        /*0038*/ 	.byte	0x04, 0x17
        /*003a*/ 	.short	(.L_53 - .L_52)
.L_52:
        /*003c*/ 	.word	0x00000000
        /*0040*/ 	.short	0x0000
        /*0042*/ 	.short	0x0000
        /*0044*/ 	.byte	0x00, 0xf5, 0x21, 0x00


	//----- nvinfo : EIATTR_SPARSE_MMA_MASK
	.align		4
.L_53:
        /*0048*/ 	.byte	0x03, 0x50
        /*004a*/ 	.short	0x0000


	//----- nvinfo : EIATTR_MAXREG_COUNT
	.align		4
        /*004c*/ 	.byte	0x03, 0x1b
        /*004e*/ 	.short	0x00ff


	//----- nvinfo : EIATTR_MERCURY_ISA_VERSION
	.align		4
        /*0050*/ 	.byte	0x03, 0x5f
        /*0052*/ 	.short	0x0101


	//----- nvinfo : EIATTR_VRC_CTA_INIT_COUNT
	.align		4
        /*0054*/ 	.byte	0x02, 0x4a
	.zero		1
	.zero		1


	//----- nvinfo : EIATTR_EXIT_INSTR_OFFSETS
	.align		4
        /*0058*/ 	.byte	0x04, 0x1c
        /*005a*/ 	.short	(.L_55 - .L_54)


	//   ....[0]....
.L_54:
        /*005c*/ 	.word	0x00000070


	//   ....[1]....
        /*0060*/ 	.word	0x00000280


	//----- nvinfo : EIATTR_CBANK_PARAM_SIZE
	.align		4
.L_55:
        /*0064*/ 	.byte	0x03, 0x19
        /*0066*/ 	.short	0x001c


	//----- nvinfo : EIATTR_PARAM_CBANK
	.align		4
        /*0068*/ 	.byte	0x04, 0x0a
        /*006a*/ 	.short	(.L_57 - .L_56)
	.align		4
.L_56:
        /*006c*/ 	.word	index@(.nv.constant0._Z3modPiS_S_i)
        /*0070*/ 	.short	0x0380
        /*0072*/ 	.short	0x001c


	//----- nvinfo : EIATTR_SW_WAR
	.align		4
.L_57:
        /*0074*/ 	.byte	0x04, 0x36
        /*0076*/ 	.short	(.L_59 - .L_58)
.L_58:
        /*0078*/ 	.word	0x00000008
.L_59:


//--------------------- .nv.info._Z4multPiS_S_i   --------------------------
	.section	.nv.info._Z4multPiS_S_i,"",@"SHT_CUDA_INFO"
	.sectionflags	@""
	.align	4


	//----- nvinfo : EIATTR_CUDA_API_VERSION
	.align		4
        /*0000*/ 	.byte	0x04, 0x37
        /*0002*/ 	.short	(.L_61 - .L_60)
.L_60:
        /*0004*/ 	.word	0x00000082


	//----- nvinfo : EIATTR_KPARAM_INFO
	.align		4
.L_61:
        /*0008*/ 	.byte	0x04, 0x17
        /*000a*/ 	.short	(.L_63 - .L_62)
.L_62:
        /*000c*/ 	.word	0x00000000
        /*0010*/ 	.short	0x0003
        /*0012*/ 	.short	0x0018
        /*0014*/ 	.byte	0x00, 0xf0, 0x11, 0x00


	//----- nvinfo : EIATTR_KPARAM_INFO
	.align		4
.L_63:
        /*0018*/ 	.byte	0x04, 0x17
        /*001a*/ 	.short	(.L_65 - .L_64)
.L_64:
        /*001c*/ 	.word	0x00000000
        /*0020*/ 	.short	0x0002
        /*0022*/ 	.short	0x0010
        /*0024*/ 	.byte	0x00, 0xf5, 0x21, 0x00


	//----- nvinfo : EIATTR_KPARAM_INFO
	.align		4
.L_65:
        /*0028*/ 	.byte	0x04, 0x17
        /*002a*/ 	.short	(.L_67 - .L_66)
.L_66:
        /*002c*/ 	.word	0x00000000
        /*0030*/ 	.short	0x0001
        /*0032*/ 	.short	0x0008
        /*0034*/ 	.byte	0x00, 0xf5, 0x21, 0x00


	//----- nvinfo : EIATTR_KPARAM_INFO
	.align		4
.L_67:
        /*0038*/ 	.byte	0x04, 0x17
        /*003a*/ 	.short	(.L_69 - .L_68)
.L_68:
        /*003c*/ 	.word	0x00000000
        /*0040*/ 	.short	0x0000
        /*0042*/ 	.short	0x0000
        /*0044*/ 	.byte	0x00, 0xf5, 0x21, 0x00


	//----- nvinfo : EIATTR_SPARSE_MMA_MASK
	.align		4
.L_69:
        /*0048*/ 	.byte	0x03, 0x50
        /*004a*/ 	.short	0x0000


	//----- nvinfo : EIATTR_MAXREG_COUNT
	.align		4
        /*004c*/ 	.byte	0x03, 0x1b
        /*004e*/ 	.short	0x00ff


	//----- nvinfo : EIATTR_MERCURY_ISA_VERSION
	.align		4
        /*0050*/ 	.byte	0x03, 0x5f
        /*0052*/ 	.short	0x0101


	//----- nvinfo : EIATTR_VRC_CTA_INIT_COUNT
	.align		4
        /*0054*/ 	.byte	0x02, 0x4a
	.zero		1
	.zero		1


	//----- nvinfo : EIATTR_EXIT_INSTR_OFFSETS
	.align		4
        /*0058*/ 	.byte	0x04, 0x1c
        /*005a*/ 	.short	(.L_71 - .L_70)


	//   ....[0]....
.L_70:
        /*005c*/ 	.word	0x00000070


	//   ....[1]....
        /*0060*/ 	.word	0x00000130


	//----- nvinfo : EIATTR_CBANK_PARAM_SIZE
	.align		4
.L_71:
        /*0064*/ 	.byte	0x03, 0x19
        /*0066*/ 	.short	0x001c


	//----- nvinfo : EIATTR_PARAM_CBANK
	.align		4
        /*0068*/ 	.byte	0x04, 0x0a
        /*006a*/ 	.short	(.L_73 - .L_72)
	.align		4
.L_72:
        /*006c*/ 	.word	index@(.nv.constant0._Z4multPiS_S_i)
        /*0070*/ 	.short	0x0380
        /*0072*/ 	.short	0x001c


	//----- nvinfo : EIATTR_SW_WAR
	.align		4
.L_73:
        /*0074*/ 	.byte	0x04, 0x36
        /*0076*/ 	.short	(.L_75 - .L_74)
.L_74:
        /*0078*/ 	.word	0x00000008
.L_75:


//--------------------- .nv.info._Z8subtractPiS_S_i --------------------------
	.section	.nv.info._Z8subtractPiS_S_i,"",@"SHT_CUDA_INFO"
	.sectionflags	@""
	.align	4


	//----- nvinfo : EIATTR_CUDA_API_VERSION
	.align		4
        /*0000*/ 	.byte	0x04, 0x37
        /*0002*/ 	.short	(.L_77 - .L_76)
.L_76:
        /*0004*/ 	.word	0x00000082


	//----- nvinfo : EIATTR_KPARAM_INFO
	.align		4
.L_77:
        /*0008*/ 	.byte	0x04, 0x17
        /*000a*/ 	.short	(.L_79 - .L_78)
.L_78:
        /*000c*/ 	.word	0x00000000
        /*0010*/ 	.short	0x0003
        /*0012*/ 	.short	0x0018
        /*0014*/ 	.byte	0x00, 0xf0, 0x11, 0x00


	//----- nvinfo : EIATTR_KPARAM_INFO
	.align		4
.L_79:
        /*0018*/ 	.byte	0x04, 0x17
        /*001a*/ 	.short	(.L_81 - .L_80)
.L_80:
        /*001c*/ 	.word	0x00000000
        /*0020*/ 	.short	0x0002
        /*0022*/ 	.short	0x0010
        /*0024*/ 	.byte	0x00, 0xf5, 0x21, 0x00


	//----- nvinfo : EIATTR_KPARAM_INFO
	.align		4
.L_81:
        /*0028*/ 	.byte	0x04, 0x17
        /*002a*/ 	.short	(.L_83 - .L_82)
.L_82:
        /*002c*/ 	.word	0x00000000
        /*0030*/ 	.short	0x0001
        /*0032*/ 	.short	0x0008
        /*0034*/ 	.byte	0x00, 0xf5, 0x21, 0x00


	//----- nvinfo : EIATTR_KPARAM_INFO
	.align		4
.L_83:
        /*0038*/ 	.byte	0x04, 0x17
        /*003a*/ 	.short	(.L_85 - .L_84)
.L_84:
        /*003c*/ 	.word	0x00000000
        /*0040*/ 	.short	0x0000
        /*0042*/ 	.short	0x0000
        /*0044*/ 	.byte	0x00, 0xf5, 0x21, 0x00


	//----- nvinfo : EIATTR_SPARSE_MMA_MASK
	.align		4
.L_85:
        /*0048*/ 	.byte	0x03, 0x50
        /*004a*/ 	.short	0x0000


	//----- nvinfo : EIATTR_MAXREG_COUNT
	.align		4
        /*004c*/ 	.byte	0x03, 0x1b
        /*004e*/ 	.short	0x00ff


	//----- nvinfo : EIATTR_MERCURY_ISA_VERSION
	.align		4
        /*0050*/ 	.byte	0x03, 0x5f
        /*0052*/ 	.short	0x0101


	//----- nvinfo : EIATTR_VRC_CTA_INIT_COUNT
	.align		4
        /*0054*/ 	.byte	0x02, 0x4a
	.zero		1
	.zero		1


	//----- nvinfo : EIATTR_EXIT_INSTR_OFFSETS
	.align		4
        /*0058*/ 	.byte	0x04, 0x1c
        /*005a*/ 	.short	(.L_87 - .L_86)


	//   ....[0]....
.L_86:
        /*005c*/ 	.word	0x00000070


	//   ....[1]....
        /*0060*/ 	.word	0x00000130


	//----- nvinfo : EIATTR_CBANK_PARAM_SIZE
	.align		4
.L_87:
        /*0064*/ 	.byte	0x03, 0x19
        /*0066*/ 	.short	0x001c


	//----- nvinfo : EIATTR_PARAM_CBANK
	.align		4
        /*0068*/ 	.byte	0x04, 0x0a
        /*006a*/ 	.short	(.L_89 - .L_88)
	.align		4
.L_88:
        /*006c*/ 	.word	index@(.nv.constant0._Z8subtractPiS_S_i)
        /*0070*/ 	.short	0x0380
        /*0072*/ 	.short	0x001c


	//----- nvinfo : EIATTR_SW_WAR
	.align		4
.L_89:
        /*0074*/ 	.byte	0x04, 0x36
        /*0076*/ 	.short	(.L_91 - .L_90)
.L_90:
        /*0078*/ 	.word	0x00000008
.L_91:


//--------------------- .nv.info._Z3addPiS_S_i    --------------------------
	.section	.nv.info._Z3addPiS_S_i,"",@"SHT_CUDA_INFO"
	.sectionflags	@""
	.align	4


	//----- nvinfo : EIATTR_CUDA_API_VERSION
	.align		4
        /*0000*/ 	.byte	0x04, 0x37
        /*0002*/ 	.short	(.L_93 - .L_92)
.L_92:
        /*0004*/ 	.word	0x00000082


	//----- nvinfo : EIATTR_KPARAM_INFO
	.align		4
.L_93:
        /*0008*/ 	.byte	0x04, 0x17
        /*000a*/ 	.short	(.L_95 - .L_94)
.L_94:
        /*000c*/ 	.word	0x00000000
        /*0010*/ 	.short	0x0003
        /*0012*/ 	.short	0x0018
        /*0014*/ 	.byte	0x00, 0xf0, 0x11, 0x00


	//----- nvinfo : EIATTR_KPARAM_INFO
	.align		4
.L_95:
        /*0018*/ 	.byte	0x04, 0x17
        /*001a*/ 	.short	(.L_97 - .L_96)
.L_96:
        /*001c*/ 	.word	0x00000000
        /*0020*/ 	.short	0x0002
        /*0022*/ 	.short	0x0010
        /*0024*/ 	.byte	0x00, 0xf5, 0x21, 0x00


	//----- nvinfo : EIATTR_KPARAM_INFO
	.align		4
.L_97:
        /*0028*/ 	.byte	0x04, 0x17
        /*002a*/ 	.short	(.L_99 - .L_98)
.L_98:
        /*002c*/ 	.word	0x00000000
        /*0030*/ 	.short	0x0001
        /*0032*/ 	.short	0x0008
        /*0034*/ 	.byte	0x00, 0xf5, 0x21, 0x00


	//----- nvinfo : EIATTR_KPARAM_INFO
	.align		4
.L_99:
        /*0038*/ 	.byte	0x04, 0x17
        /*003a*/ 	.short	(.L_101 - .L_100)
.L_100:
        /*003c*/ 	.word	0x00000000
        /*0040*/ 	.short	0x0000
        /*0042*/ 	.short	0x0000
        /*0044*/ 	.byte	0x00, 0xf5, 0x21, 0x00


	//----- nvinfo : EIATTR_SPARSE_MMA_MASK
	.align		4
.L_101:
        /*0048*/ 	.byte	0x03, 0x50
        /*004a*/ 	.short	0x0000


	//----- nvinfo : EIATTR_MAXREG_COUNT
	.align		4
        /*004c*/ 	.byte	0x03, 0x1b
        /*004e*/ 	.short	0x00ff


	//----- nvinfo : EIATTR_MERCURY_ISA_VERSION
	.align		4
        /*0050*/ 	.byte	0x03, 0x5f
        /*0052*/ 	.short	0x0101


	//----- nvinfo : EIATTR_VRC_CTA_INIT_COUNT
	.align		4
        /*0054*/ 	.byte	0x02, 0x4a
	.zero		1
	.zero		1


	//----- nvinfo : EIATTR_EXIT_INSTR_OFFSETS
	.align		4
        /*0058*/ 	.byte	0x04, 0x1c
        /*005a*/ 	.short	(.L_103 - .L_102)


	//   ....[0]....
.L_102:
        /*005c*/ 	.word	0x00000070


	//   ....[1]....
        /*0060*/ 	.word	0x00000130


	//----- nvinfo : EIATTR_CBANK_PARAM_SIZE
	.align		4
.L_103:
        /*0064*/ 	.byte	0x03, 0x19
        /*0066*/ 	.short	0x001c


	//----- nvinfo : EIATTR_PARAM_CBANK
	.align		4
        /*0068*/ 	.byte	0x04, 0x0a
        /*006a*/ 	.short	(.L_105 - .L_104)
	.align		4
.L_104:
        /*006c*/ 	.word	index@(.nv.constant0._Z3addPiS_S_i)
        /*0070*/ 	.short	0x0380
        /*0072*/ 	.short	0x001c


	//----- nvinfo : EIATTR_SW_WAR
	.align		4
.L_105:
        /*0074*/ 	.byte	0x04, 0x36
        /*0076*/ 	.short	(.L_107 - .L_106)
.L_106:
        /*0078*/ 	.word	0x00000008
.L_107:


//--------------------- .nv.callgraph             --------------------------
	.section	.nv.callgraph,"",@"SHT_CUDA_CALLGRAPH"
	.align	4
	.sectionentsize	8
	.align		4
        /*0000*/ 	.word	0x00000000
	.align		4
        /*0004*/ 	.word	0xffffffff
	.align		4
        /*0008*/ 	.word	0x00000000
	.align		4
        /*000c*/ 	.word	0xfffffffe
	.align		4
        /*0010*/ 	.word	0x00000000
	.align		4
        /*0014*/ 	.word	0xfffffffd
	.align		4
        /*0018*/ 	.word	0x00000000
	.align		4
        /*001c*/ 	.word	0xfffffffc


//--------------------- .text._Z6caeserPci        --------------------------
	.section	.text._Z6caeserPci,"ax",@progbits
	.align	128
        .global         _Z6caeserPci
        .type           _Z6caeserPci,@function
        .size           _Z6caeserPci,(.L_x_6 - _Z6caeserPci)
        .other          _Z6caeserPci,@"STO_CUDA_ENTRY STV_DEFAULT"
_Z6caeserPci:
.text._Z6caeserPci:
[----:B------:R-:W-:Y:S01]  /*0000*/  LDC R1, c[0x0][0x37c] ;  /* 0x0000df00ff017b82 */ /* 0x000fe20000000800 */
[----:B------:R-:W0:Y:S07]  /*0010*/  S2R R3, SR_TID.X ;  /* 0x0000000000037919 */ /* 0x000e2e0000002100 */
[----:B------:R-:W0:Y:S01]  /*0020*/  S2UR UR4, SR_CTAID.X ;  /* 0x00000000000479c3 */ /* 0x000e220000002500 */
[----:B------:R-:W1:Y:S01]  /*0030*/  LDCU.64 UR8, c[0x0][0x380] ;  /* 0x00007000ff0877ac */ /* 0x000e620008000a00 */
[----:B------:R-:W2:Y:S06]  /*0040*/  LDCU.64 UR6, c[0x0][0x358] ;  /* 0x00006b00ff0677ac */ /* 0x000eac0008000a00 */
[----:B------:R-:W0:Y:S02]  /*0050*/  LDC R0, c[0x0][0x360] ;  /* 0x0000d800ff007b82 */ /* 0x000e240000000800 */
[----:B0-----:R-:W-:-:S05]  /*0060*/  IMAD R0, R0, UR4, R3 ;  /* 0x0000000400007c24 */ /* 0x001fca000f8e0203 */
[----:B-1----:R-:W-:-:S04]  /*0070*/  IADD3 R2, P0, PT, R0, UR8, RZ ;  /* 0x0000000800027c10 */ /* 0x002fc8000ff1e0ff */
[----:B------:R-:W-:-:S05]  /*0080*/  LEA.HI.X.SX32 R3, R0, UR9, 0x1, P0 ;  /* 0x0000000900037c11 */ /* 0x000fca00080f0eff */
[----:B--2---:R-:W2:Y:S02]  /*0090*/  LDG.E.U8 R0, desc[UR6][R2.64] ;  /* 0x0000000602007981 */ /* 0x004ea4000c1e1100 */
[----:B--2---:R-:W-:-:S05]  /*00a0*/  VIADD R4, R0, 0xffffff9f ;  /* 0xffffff9f00047836 */ /* 0x004fca0000000000 */
[----:B------:R-:W-:-:S04]  /*00b0*/  LOP3.LUT R4, R4, 0xff, RZ, 0xc0, !PT ;  /* 0x000000ff04047812 */ /* 0x000fc800078ec0ff */
[----:B------:R-:W-:-:S13]  /*00c0*/  ISETP.GT.U32.AND P0, PT, R4, 0x19, PT ;  /* 0x000000190400780c */ /* 0x000fda0003f04070 */
[----:B------:R-:W-:Y:S05]  /*00d0*/  @P0 BRA `(.L_x_0) ;  /* 0x0000000000380947 */ /* 0x000fea0003800000 */
[----:B------:R-:W0:Y:S02]  /*00e0*/  LDCU.U16 UR4, c[0x0][0x388] ;  /* 0x00007100ff0477ac */ /* 0x000e240008000400 */
[----:B0-----:R-:W-:-:S05]  /*00f0*/  VIADD R5, R0, UR4 ;  /* 0x0000000400057c36 */ /* 0x001fca0008000000 */
[----:B------:R-:W-:-:S04]  /*0100*/  PRMT R0, R5, 0x8880, RZ ;  /* 0x0000888005007816 */ /* 0x000fc800000000ff */
[----:B------:R-:W-:-:S13]  /*0110*/  ISETP.GT.AND P0, PT, R0, 0x7a, PT ;  /* 0x0000007a0000780c */ /* 0x000fda0003f04270 */
[----:B------:R-:W-:-:S05]  /*0120*/  @P0 VIADD R5, R5, 0xffffffe6 ;  /* 0xffffffe605050836 */ /* 0x000fca0000000000 */
[----:B------:R-:W-:Y:S01]  /*0130*/  PRMT R0, R5, 0x8880, RZ ;  /* 0x0000888005007816 */ /* 0x000fe200000000ff */
[----:B------:R0:W-:Y:S03]  /*0140*/  STG.E.U8 desc[UR6][R2.64], R5 ;  /* 0x0000000502007986 */ /* 0x0001e6000c101106 */
[----:B------:R-:W-:-:S13]  /*0150*/  ISETP.GT.AND P0, PT, R0, 0x60, PT ;  /* 0x000000600000780c */ /* 0x000fda0003f04270 */
[----:B0-----:R-:W-:Y:S05]  /*0160*/  @P0 EXIT ;  /* 0x000000000000094d */ /* 0x001fea0003800000 */
[----:B------:R-:W-:-:S04]  /*0170*/  PRMT R0, R5, 0x8880, RZ ;  /* 0x0000888005007816 */ /* 0x000fc800000000ff */
[----:B------:R-:W-:-:S05]  /*0180*/  PRMT R0, R0, 0x7710, RZ ;  /* 0x0000771000007816 */ /* 0x000fca00000000ff */
[----:B------:R-:W-:-:S05]  /*0190*/  VIADD R5, R0, 0x1a ;  /* 0x0000001a00057836 */ /* 0x000fca0000000000 */
[----:B------:R-:W-:Y:S01]  /*01a0*/  STG.E.U8 desc[UR6][R2.64], R5 ;  /* 0x0000000502007986 */ /* 0x000fe2000c101106 */
[----:B------:R-:W-:Y:S05]  /*01b0*/  EXIT ;  /* 0x000000000000794d */ /* 0x000fea0003800000 */
.L_x_0:
[----:B------:R-:W-:-:S05]  /*01c0*/  VIADD R4, R0, 0xffffffbf ;  /* 0xffffffbf00047836 */ /* 0x000fca0000000000 */
[----:B------:R-:W-:-:S04]  /*01d0*/  LOP3.LUT R4, R4, 0xff, RZ, 0xc0, !PT ;  /* 0x000000ff04047812 */ /* 0x000fc800078ec0ff */
[----:B------:R-:W-:-:S13]  /*01e0*/  ISETP.GT.U32.AND P0, PT, R4, 0x19, PT ;  /* 0x000000190400780c */ /* 0x000fda0003f04070 */
[----:B------:R-:W-:Y:S05]  /*01f0*/  @P0 EXIT ;  /* 0x000000000000094d */ /* 0x000fea0003800000 */
        /* <DEDUP_REMOVED lines=14> */
.L_x_1:
[----:B------:R-:W-:-:S00]  /*02e0*/  BRA `(.L_x_1) ;  /* 0xfffffffc00fc7947 */ /* 0x000fc0000383ffff */
[----:B------:R-:W-:-:S00]  /*02f0*/  NOP ;  /* 0x0000000000007918 */ /* 0x000fc00000000000 */
        /* <DEDUP_REMOVED lines=8> */
.L_x_6:


//--------------------- .text._Z3modPiS_S_i       --------------------------
	.section	.text._Z3modPiS_S_i,"ax",@progbits
	.align	128
        .global         _Z3modPiS_S_i
        .type           _Z3modPiS_S_i,@function
        .size           _Z3modPiS_S_i,(.L_x_7 - _Z3modPiS_S_i)
        .other          _Z3modPiS_S_i,@"STO_CUDA_ENTRY STV_DEFAULT"
_Z3modPiS_S_i:
.text._Z3modPiS_S_i:
[----:B------:R-:W-:Y:S01]  /*0000*/  LDC R1, c[0x0][0x37c] ;  /* 0x0000df00ff017b82 */ /* 0x000fe20000000800 */
[----:B------:R-:W0:Y:S07]  /*0010*/  S2R R3, SR_TID.X ;  /* 0x0000000000037919 */ /* 0x000e2e0000002100 */
[----:B------:R-:W0:Y:S01]  /*0020*/  S2UR UR4, SR_CTAID.X ;  /* 0x00000000000479c3 */ /* 0x000e220000002500 */
[----:B------:R-:W1:Y:S07]  /*0030*/  LDCU UR5, c[0x0][0x398] ;  /* 0x00007300ff0577ac */ /* 0x000e6e0008000800 */
[----:B------:R-:W0:Y:S02]  /*0040*/  LDC R0, c[0x0][0x360] ;  /* 0x0000d800ff007b82 */ /* 0x000e240000000800 */
[----:B0-----:R-:W-:-:S05]  /*0050*/  IMAD R0, R0, UR4, R3 ;  /* 0x0000000400007c24 */ /* 0x001fca000f8e0203 */
[----:B-1----:R-:W-:-:S13]  /*0060*/  ISETP.GE.AND P0, PT, R0, UR5, PT ;  /* 0x0000000500007c0c */ /* 0x002fda000bf06270 */
[----:B------:R-:W-:Y:S05]  /*0070*/  @P0 EXIT ;  /* 0x000000000000094d */ /* 0x000fea0003800000 */
[----:B------:R-:W0:Y:S01]  /*0080*/  LDC.64 R2, c[0x0][0x388] ;  /* 0x0000e200ff027b82 */ /* 0x000e220000000a00 */
[----:B------:R-:W1:Y:S07]  /*0090*/  LDCU.64 UR4, c[0x0][0x358] ;  /* 0x00006b00ff0477ac */ /* 0x000e6e0008000a00 */
[----:B------:R-:W2:Y:S01]  /*00a0*/  LDC.64 R4, c[0x0][0x380] ;  /* 0x0000e000ff047b82 */ /* 0x000ea20000000a00 */
[----:B0-----:R-:W-:-:S06]  /*00b0*/  IMAD.WIDE R2, R0, 0x4, R2 ;  /* 0x0000000400027825 */ /* 0x001fcc00078e0202 */
[----:B-1----:R-:W3:Y:S01]  /*00c0*/  LDG.E R2, desc[UR4][R2.64] ;  /* 0x0000000402027981 */ /* 0x002ee2000c1e1900 */
[----:B--2---:R-:W-:-:S05]  /*00d0*/  IMAD.WIDE R4, R0, 0x4, R4 ;  /* 0x0000000400047825 */ /* 0x004fca00078e0204 */
[----:B------:R0:W2:Y:S01]  /*00e0*/  LDG.E R8, desc[UR4][R4.64] ;  /* 0x0000000404087981 */ /* 0x0000a2000c1e1900 */
[-C--:B---3--:R-:W-:Y:S02]  /*00f0*/  IABS R10, R2.reuse ;  /* 0x00000002000a7213 */ /* 0x088fe40000000000 */
[----:B0-----:R-:W-:Y:S02]  /*0100*/  IABS R5, R2 ;  /* 0x0000000200057213 */ /* 0x001fe40000000000 */
[----:B------:R-:W0:Y:S01]  /*0110*/  I2F.RP R9, R10 ;  /* 0x0000000a00097306 */ /* 0x000e220000209400 */
[----:B--2---:R-:W-:Y:S02]  /*0120*/  IABS R4, R8 ;  /* 0x0000000800047213 */ /* 0x004fe40000000000 */
[----:B------:R-:W-:-:S05]  /*0130*/  ISETP.GE.AND P2, PT, R8, RZ, PT ;  /* 0x000000ff0800720c */ /* 0x000fca0003f46270 */
[----:B0-----:R-:W0:Y:S02]  /*0140*/  MUFU.RCP R9, R9 ;  /* 0x0000000900097308 */ /* 0x001e240000001000 */
[----:B0-----:R-:W-:-:S06]  /*0150*/  VIADD R6, R9, 0xffffffe ;  /* 0x0ffffffe09067836 */ /* 0x001fcc0000000000 */
[----:B------:R0:W1:Y:S02]  /*0160*/  F2I.FTZ.U32.TRUNC.NTZ R7, R6 ;  /* 0x0000000600077305 */ /* 0x000064000021f000 */
[----:B0-----:R-:W-:Y:S01]  /*0170*/  IMAD.MOV.U32 R6, RZ, RZ, RZ ;  /* 0x000000ffff067224 */ /* 0x001fe200078e00ff */
[----:B-1----:R-:W-:-:S05]  /*0180*/  IADD3 R3, PT, PT, RZ, -R7, RZ ;  /* 0x80000007ff037210 */ /* 0x002fca0007ffe0ff */
[----:B------:R-:W-:-:S04]  /*0190*/  IMAD R3, R3, R10, RZ ;  /* 0x0000000a03037224 */ /* 0x000fc800078e02ff */
[----:B------:R-:W-:Y:S01]  /*01a0*/  IMAD.HI.U32 R7, R7, R3, R6 ;  /* 0x0000000307077227 */ /* 0x000fe200078e0006 */
[----:B------:R-:W-:-:S05]  /*01b0*/  IADD3 R3, PT, PT, RZ, -R5, RZ ;  /* 0x80000005ff037210 */ /* 0x000fca0007ffe0ff */
[----:B------:R-:W-:-:S04]  /*01c0*/  IMAD.HI.U32 R7, R7, R4, RZ ;  /* 0x0000000407077227 */ /* 0x000fc800078e00ff */
[----:B------:R-:W-:Y:S02]  /*01d0*/  IMAD R7, R7, R3, R4 ;  /* 0x0000000307077224 */ /* 0x000fe400078e0204 */
[----:B------:R-:W0:Y:S03]  /*01e0*/  LDC.64 R4, c[0x0][0x390] ;  /* 0x0000e400ff047b82 */ /* 0x000e260000000a00 */
[----:B------:R-:W-:-:S13]  /*01f0*/  ISETP.GT.U32.AND P0, PT, R10, R7, PT ;  /* 0x000000070a00720c */ /* 0x000fda0003f04070 */
[----:B------:R-:W-:Y:S01]  /*0200*/  @!P0 IMAD.IADD R7, R7, 0x1, -R10 ;  /* 0x0000000107078824 */ /* 0x000fe200078e0a0a */
[----:B------:R-:W-:-:S04]  /*0210*/  ISETP.NE.AND P0, PT, R2, RZ, PT ;  /* 0x000000ff0200720c */ /* 0x000fc80003f05270 */
[----:B------:R-:W-:Y:S01]  /*0220*/  ISETP.GT.U32.AND P1, PT, R10, R7, PT ;  /* 0x000000070a00720c */ /* 0x000fe20003f24070 */
[----:B0-----:R-:W-:-:S12]  /*0230*/  IMAD.WIDE R4, R0, 0x4, R4 ;  /* 0x0000000400047825 */ /* 0x001fd800078e0204 */
[----:B------:R-:W-:-:S05]  /*0240*/  @!P1 IADD3 R7, PT, PT, R7, -R10, RZ ;  /* 0x8000000a07079210 */ /* 0x000fca0007ffe0ff */
[----:B------:R-:W-:Y:S01]  /*0250*/  @!P2 IMAD.MOV R7, RZ, RZ, -R7 ;  /* 0x000000ffff07a224 */ /* 0x000fe200078e0a07 */
[----:B------:R-:W-:-:S05]  /*0260*/  @!P0 LOP3.LUT R7, RZ, R2, RZ, 0x33, !PT ;  /* 0x00000002ff078212 */ /* 0x000fca00078e33ff */
[----:B------:R-:W-:Y:S01]  /*0270*/  STG.E desc[UR4][R4.64], R7 ;  /* 0x0000000704007986 */ /* 0x000fe2000c101904 */
[----:B------:R-:W-:Y:S05]  /*0280*/  EXIT ;  /* 0x000000000000794d */ /* 0x000fea0003800000 */
.L_x_2:
        /* <DEDUP_REMOVED lines=15> */
.L_x_7:


//--------------------- .text._Z4multPiS_S_i      --------------------------
	.section	.text._Z4multPiS_S_i,"ax",@progbits
	.align	128
        .global         _Z4multPiS_S_i
        .type           _Z4multPiS_S_i,@function
        .size           _Z4multPiS_S_i,(.L_x_8 - _Z4multPiS_S_i)
        .other          _Z4multPiS_S_i,@"STO_CUDA_ENTRY STV_DEFAULT"
_Z4multPiS_S_i:
.text._Z4multPiS_S_i:
        /* <DEDUP_REMOVED lines=10> */
[----:B------:R-:W2:Y:S08]  /*00a0*/  LDC.64 R4, c[0x0][0x388] ;  /* 0x0000e200ff047b82 */ /* 0x000eb00000000a00 */
[----:B------:R-:W3:Y:S01]  /*00b0*/  LDC.64 R6, c[0x0][0x390] ;  /* 0x0000e400ff067b82 */ /* 0x000ee20000000a00 */
[----:B0-----:R-:W-:-:S06]  /*00c0*/  IMAD.WIDE R2, R9, 0x4, R2 ;  /* 0x0000000409027825 */ /* 0x001fcc00078e0202 */
[----:B-1----:R-:W4:Y:S01]  /*00d0*/  LDG.E R2, desc[UR4][R2.64] ;  /* 0x0000000402027981 */ /* 0x002f22000c1e1900 */
[----:B--2---:R-:W-:-:S06]  /*00e0*/  IMAD.WIDE R4, R9, 0x4, R4 ;  /* 0x0000000409047825 */ /* 0x004fcc00078e0204 */
[----:B------:R-:W4:Y:S01]  /*00f0*/  LDG.E R5, desc[UR4][R4.64] ;  /* 0x0000000404057981 */ /* 0x000f22000c1e1900 */
[----:B---3--:R-:W-:-:S04]  /*0100*/  IMAD.WIDE R6, R9, 0x4, R6 ;  /* 0x0000000409067825 */ /* 0x008fc800078e0206 */
[----:B----4-:R-:W-:-:S05]  /*0110*/  IMAD R9, R2, R5, RZ ;  /* 0x0000000502097224 */ /* 0x010fca00078e02ff */
[----:B------:R-:W-:Y:S01]  /*0120*/  STG.E desc[UR4][R6.64], R9 ;  /* 0x0000000906007986 */ /* 0x000fe2000c101904 */
[----:B------:R-:W-:Y:S05]  /*0130*/  EXIT ;  /* 0x000000000000794d */ /* 0x000fea0003800000 */
.L_x_3:
        /* <DEDUP_REMOVED lines=12> */
.L_x_8:


//--------------------- .text._Z8subtractPiS_S_i  --------------------------
	.section	.text._Z8subtractPiS_S_i,"ax",@progbits
	.align	128
        .global         _Z8subtractPiS_S_i
        .type           _Z8subtractPiS_S_i,@function
        .size           _Z8subtractPiS_S_i,(.L_x_9 - _Z8subtractPiS_S_i)
        .other          _Z8subtractPiS_S_i,@"STO_CUDA_ENTRY STV_DEFAULT"
_Z8subtractPiS_S_i:
.text._Z8subtractPiS_S_i:
        /* <DEDUP_REMOVED lines=16> */
[----:B---3--:R-:W-:Y:S01]  /*0100*/  IMAD.WIDE R6, R9, 0x4, R6 ;  /* 0x0000000409067825 */ /* 0x008fe200078e0206 */
[----:B----4-:R-:W-:-:S05]  /*0110*/  IADD3 R9, PT, PT, R2, -R5, RZ ;  /* 0x8000000502097210 */ /* 0x010fca0007ffe0ff */
[----:B------:R-:W-:Y:S01]  /*0120*/  STG.E desc[UR4][R6.64], R9 ;  /* 0x0000000906007986 */ /* 0x000fe2000c101904 */
[----:B------:R-:W-:Y:S05]  /*0130*/  EXIT ;  /* 0x000000000000794d */ /* 0x000fea0003800000 */
.L_x_4:
        /* <DEDUP_REMOVED lines=12> */
.L_x_9:


//--------------------- .text._Z3addPiS_S_i       --------------------------
	.section	.text._Z3addPiS_S_i,"ax",@progbits
	.align	128
        .global         _Z3addPiS_S_i
        .type           _Z3addPiS_S_i,@function
        .size           _Z3addPiS_S_i,(.L_x_10 - _Z3addPiS_S_i)
        .other          _Z3addPiS_S_i,@"STO_CUDA_ENTRY STV_DEFAULT"
_Z3addPiS_S_i:
.text._Z3addPiS_S_i:
        /* <DEDUP_REMOVED lines=17> */
[----:B----4-:R-:W-:-:S05]  /*0110*/  IADD3 R9, PT, PT, R2, R5, RZ ;  /* 0x0000000502097210 */ /* 0x010fca0007ffe0ff */
[----:B------:R-:W-:Y:S01]  /*0120*/  STG.E desc[UR4][R6.64], R9 ;  /* 0x0000000906007986 */ /* 0x000fe2000c101904 */
[----:B------:R-:W-:Y:S05]  /*0130*/  EXIT ;  /* 0x000000000000794d */ /* 0x000fea0003800000 */
.L_x_5:
        /* <DEDUP_REMOVED lines=12> */
.L_x_10:


//--------------------- .nv.shared.reserved.0     --------------------------
	.section	.nv.shared.reserved.0,"aw",@nobits
	.weak		__nv_reservedSMEM_offset_0_alias
	.size		__nv_reservedSMEM_offset_0_alias, 0, 64
	.other		__nv_reservedSMEM_offset_0_alias,@"STO_CUDA_RESERVED_SHARED STV_DEFAULT"
__nv_reservedSMEM_offset_0_alias:
	.zero		0
	.zero		64


//--------------------- .nv.constant0._Z6caeserPci --------------------------
	.section	.nv.constant0._Z6caeserPci,"a",@progbits
	.sectionflags	@""
	.align	4
.nv.constant0._Z6caeserPci:
	.zero		908


//--------------------- .nv.constant0._Z3modPiS_S_i --------------------------
	.section	.nv.constant0._Z3modPiS_S_i,"a",@progbits
	.sectionflags	@""
	.align	4
.nv.constant0._Z3modPiS_S_i:
	.zero		924


//--------------------- .nv.constant0._Z4multPiS_S_i --------------------------
	.section	.nv.constant0._Z4multPiS_S_i,"a",@progbits
	.sectionflags	@""
	.align	4
.nv.constant0._Z4multPiS_S_i:
	.zero		924


//--------------------- .nv.constant0._Z8subtractPiS_S_i --------------------------
	.section	.nv.constant0._Z8subtractPiS_S_i,"a",@progbits
	.sectionflags	@""
	.align	4
.nv.constant0._Z8subtractPiS_S_i:
	.zero		924


//--------------------- .nv.constant0._Z3addPiS_S_i --------------------------
	.section	.nv.constant0._Z3addPiS_S_i,"a",@progbits
	.sectionflags	@""
	.align	4
.nv.constant0._Z3addPiS_S_i:
	.zero		924


//--------------------- SYMBOLS --------------------------

	.type		.nv.reservedSmem.offset0,@object
	.size		.nv.reservedSmem.offset0,0x4
